//
// Generated by NVIDIA NVVM Compiler
//
// Compiler Build ID: CL-36424714
// Cuda compilation tools, release 13.0, V13.0.88
// Based on NVVM 20.0.0
//

.version 9.0
.target sm_100
.address_size 64

	// .globl	_Z16printThreadIndexPiii
.extern .func  (.param .b32 func_retval0) vprintf
(
	.param .b64 vprintf_param_0,
	.param .b64 vprintf_param_1
)
;
.global .align 1 .b8 $str[84] = {116, 104, 114, 101, 97, 100, 95, 105, 100, 32, 40, 37, 100, 44, 32, 37, 100, 41, 32, 98, 108, 111, 99, 107, 95, 105, 100, 32, 40, 37, 100, 44, 32, 37, 100, 41, 32, 99, 111, 111, 114, 100, 105, 110, 97, 116, 101, 32, 40, 37, 100, 44, 32, 37, 100, 41, 32, 103, 108, 111, 98, 97, 108, 32, 105, 110, 100, 101, 120, 32, 37, 50, 100, 32, 105, 118, 97, 108, 32, 37, 50, 100, 10};

.visible .entry _Z16printThreadIndexPiii(
	.param .u64 .ptr .align 1 _Z16printThreadIndexPiii_param_0,
	.param .u32 _Z16printThreadIndexPiii_param_1,
	.param .u32 _Z16printThreadIndexPiii_param_2
)
{
	.local .align 16 .b8 	__local_depot0[32];
	.reg .b64 	%SP;
	.reg .b64 	%SPL;
	.reg .b32 	%r<14>;
	.reg .b64 	%rd<9>;

	mov.u64 	%SPL, __local_depot0;
	cvta.local.u64 	%SP, %SPL;
	ld.param.u64 	%rd1, [_Z16printThreadIndexPiii_param_0];
	ld.param.u32 	%r1, [_Z16printThreadIndexPiii_param_1];
	cvta.to.global.u64 	%rd2, %rd1;
	add.u64 	%rd3, %SP, 0;
	add.u64 	%rd4, %SPL, 0;
	mov.u32 	%r2, %tid.x;
	mov.u32 	%r3, %ctaid.x;
	mov.u32 	%r4, %ntid.x;
	mad.lo.s32 	%r5, %r3, %r4, %r2;
	mov.u32 	%r6, %tid.y;
	mov.u32 	%r7, %ctaid.y;
	mov.u32 	%r8, %ntid.y;
	mad.lo.s32 	%r9, %r7, %r8, %r6;
	mad.lo.s32 	%r10, %r1, %r9, %r5;
	mul.wide.u32 	%rd5, %r10, 4;
	add.s64 	%rd6, %rd2, %rd5;
	ld.global.u32 	%r11, [%rd6];
	st.local.v4.u32 	[%rd4], {%r2, %r6, %r3, %r7};
	st.local.v4.u32 	[%rd4+16], {%r5, %r9, %r10, %r11};
	mov.u64 	%rd7, $str;
	cvta.global.u64 	%rd8, %rd7;
	{ // callseq 0, 0
	.param .b64 param0;
	st.param.b64 	[param0], %rd8;
	.param .b64 param1;
	st.param.b64 	[param1], %rd3;
	.param .b32 retval0;
	call.uni (retval0), 
	vprintf, 
	(
	param0, 
	param1
	);
	ld.param.b32 	%r12, [retval0];
	} // callseq 0
	ret;

}


// ===== COMPILED SASS (sm_100) =====

	.target	sm_100

	.elftype	@"ET_EXEC"


//--------------------- .note.nv.tkinfo           --------------------------
	.section	.note.nv.tkinfo,"",@"SHT_NOTE"
	.sectionflags	@"SHF_NOTE_NV_TKINFO"
	.tkinfo
        /*0018*/ 	.word	0x00000002
        /*0030*/ 	.string	""
        /*0030*/ 	.string	"ptxas"
        /*0030*/ 	.string	"Cuda compilation tools, release 13.0, V13.0.88"
        /*0030*/ 	.string	"Build cuda_13.0.r13.0/compiler.36424714_0"
        /*0030*/ 	.string	"-arch sm_100 -m 64 "



//--------------------- .note.nv.cuinfo           --------------------------
	.section	.note.nv.cuinfo,"",@"SHT_NOTE"
	.sectionflags	@"SHF_NOTE_NV_CUINFO"
        /*0018*/ 	.short	0x0002
        /*001a*/ 	.short	0x0064
        /*001c*/ 	.short	0x0082
	.zero		2


//--------------------- .nv.info                  --------------------------
	.section	.nv.info,"",@"SHT_CUDA_INFO"
	.align	4


	//----- nvinfo : EIATTR_REGCOUNT
	.align		4
        /*0000*/ 	.byte	0x04, 0x2f
        /*0002*/ 	.short	(.L_2 - .L_1)
	.align		4
.L_1:
        /*0004*/ 	.word	index@(_Z16printThreadIndexPiii)
        /*0008*/ 	.word	0x00000018


	//----- nvinfo : EIATTR_FRAME_SIZE
	.align		4
.L_2:
        /*000c*/ 	.byte	0x04, 0x11
        /*000e*/ 	.short	(.L_4 - .L_3)
	.align		4
.L_3:
        /*0010*/ 	.word	index@(_Z16printThreadIndexPiii)
        /*0014*/ 	.word	0x00000020


	//----- nvinfo : EIATTR_MIN_STACK_SIZE
	.align		4
.L_4:
        /*0018*/ 	.byte	0x04, 0x12
        /*001a*/ 	.short	(.L_6 - .L_5)
	.align		4
.L_5:
        /*001c*/ 	.word	index@(_Z16printThreadIndexPiii)
        /*0020*/ 	.word	0x00000020
.L_6:


//--------------------- .nv.compat                --------------------------
	.section	.nv.compat,"",@"SHT_CUDA_COMPAT_INFO"
	.align	4
        /*0000*/ 	.byte	0x02, 0x09, 0x00, 0x00, 0x02, 0x02, 0x01, 0x00, 0x02, 0x05, 0x05, 0x00, 0x03, 0x07, 0x01, 0x01
        /*0010*/ 	.byte	0x02, 0x03, 0x00, 0x00, 0x02, 0x06, 0x01, 0x00, 0x04, 0x0b, 0x08, 0x00, 0x09, 0x00, 0x00, 0x00
        /*0020*/ 	.byte	0x00, 0x00, 0x00, 0x00


//--------------------- .nv.info._Z16printThreadIndexPiii --------------------------
	.section	.nv.info._Z16printThreadIndexPiii,"",@"SHT_CUDA_INFO"
	.sectionflags	@""
	.align	4


	//----- nvinfo : EIATTR_CUDA_API_VERSION
	.align		4
        /*0000*/ 	.byte	0x04, 0x37
        /*0002*/ 	.short	(.L_8 - .L_7)
.L_7:
        /*0004*/ 	.word	0x00000082


	//----- nvinfo : EIATTR_KPARAM_INFO
	.align		4
.L_8:
        /*0008*/ 	.byte	0x04, 0x17
        /*000a*/ 	.short	(.L_10 - .L_9)
.L_9:
        /*000c*/ 	.word	0x00000000
        /*0010*/ 	.short	0x0002
        /*0012*/ 	.short	0x000c
        /*0014*/ 	.byte	0x00, 0xf0, 0x11, 0x00


	//----- nvinfo : EIATTR_KPARAM_INFO
	.align		4
.L_10:
        /*0018*/ 	.byte	0x04, 0x17
        /*001a*/ 	.short	(.L_12 - .L_11)
.L_11:
        /*001c*/ 	.word	0x00000000
        /*0020*/ 	.short	0x0001
        /*0022*/ 	.short	0x0008
        /*0024*/ 	.byte	0x00, 0xf0, 0x11, 0x00


	//----- nvinfo : EIATTR_KPARAM_INFO
	.align		4
.L_12:
        /*0028*/ 	.byte	0x04, 0x17
        /*002a*/ 	.short	(.L_14 - .L_13)
.L_13:
        /*002c*/ 	.word	0x00000000
        /*0030*/ 	.short	0x0000
        /*0032*/ 	.short	0x0000
        /*0034*/ 	.byte	0x00, 0xf5, 0x21, 0x00


	//----- nvinfo : EIATTR_SPARSE_MMA_MASK
	.align		4
.L_14:
        /*0038*/ 	.byte	0x03, 0x50
        /*003a*/ 	.short	0x0000


	//----- nvinfo : EIATTR_MAXREG_COUNT
	.align		4
        /*003c*/ 	.byte	0x03, 0x1b
        /*003e*/ 	.short	0x00ff


	//----- nvinfo : EIATTR_EXTERNS
	.align		4
        /*0040*/ 	.byte	0x04, 0x0f
        /*0042*/ 	.short	(.L_16 - .L_15)


	//   ....[0]....
	.align		4
.L_15:
        /*0044*/ 	.word	index@(vprintf)


	//----- nvinfo : EIATTR_MERCURY_ISA_VERSION
	.align		4
.L_16:
        /*0048*/ 	.byte	0x03, 0x5f
        /*004a*/ 	.short	0x0101


	//----- nvinfo : EIATTR_VRC_CTA_INIT_COUNT
	.align		4
        /*004c*/ 	.byte	0x02, 0x4a
	.zero		1
	.zero		1


	//----- nvinfo : EIATTR_SYSCALL_OFFSETS
	.align		4
        /*0050*/ 	.byte	0x04, 0x46
        /*0052*/ 	.short	(.L_18 - .L_17)


	//   ....[0]....
.L_17:
        /*0054*/ 	.word	0x000001c0


	//----- nvinfo : EIATTR_EXIT_INSTR_OFFSETS
	.align		4
.L_18:
        /*0058*/ 	.byte	0x04, 0x1c
        /*005a*/ 	.short	(.L_20 - .L_19)


	//   ....[0]....
.L_19:
        /*005c*/ 	.word	0x000001d0


	//----- nvinfo : EIATTR_CBANK_PARAM_SIZE
	.align		4
.L_20:
        /*0060*/ 	.byte	0x03, 0x19
        /*0062*/ 	.short	0x0010


	//----- nvinfo : EIATTR_PARAM_CBANK
	.align		4
        /*0064*/ 	.byte	0x04, 0x0a
        /*0066*/ 	.short	(.L_22 - .L_21)
	.align		4
.L_21:
        /*0068*/ 	.word	index@(.nv.constant0._Z16printThreadIndexPiii)
        /*006c*/ 	.short	0x0380
        /*006e*/ 	.short	0x0010


	//----- nvinfo : EIATTR_SW_WAR
	.align		4
.L_22:
        /*0070*/ 	.byte	0x04, 0x36
        /*0072*/ 	.short	(.L_24 - .L_23)
.L_23:
        /*0074*/ 	.word	0x00000008
.L_24:


//--------------------- .nv.callgraph             --------------------------
	.section	.nv.callgraph,"",@"SHT_CUDA_CALLGRAPH"
	.align	4
	.sectionentsize	8
	.align		4
        /*0000*/ 	.word	0x00000000
	.align		4
        /*0004*/ 	.word	0xffffffff
	.align		4
        /*0008*/ 	.word	index@(_Z16printThreadIndexPiii)
	.align		4
        /*000c*/ 	.word	index@(vprintf)
	.align		4
        /*0010*/ 	.word	0x00000000
	.align		4
        /*0014*/ 	.word	0xfffffffe
	.align		4
        /*0018*/ 	.word	0x00000000
	.align		4
        /*001c*/ 	.word	0xfffffffd
	.align		4
        /*0020*/ 	.word	0x00000000
	.align		4
        /*0024*/ 	.word	0xfffffffc


//--------------------- .nv.constant4             --------------------------
	.section	.nv.constant4,"a",@progbits
	.align	8
	.align		8
.nv.constant4:
        /*0000*/ 	.dword	vprintf
	.align		8
        /*0008*/ 	.dword	$str


//--------------------- .text._Z16printThreadIndexPiii --------------------------
	.section	.text._Z16printThreadIndexPiii,"ax",@progbits
	.align	128
        .global         _Z16printThreadIndexPiii
        .type           _Z16printThreadIndexPiii,@function
        .size           _Z16printThreadIndexPiii,(.L_x_2 - _Z16printThreadIndexPiii)
        .other          _Z16printThreadIndexPiii,@"STO_CUDA_ENTRY STV_DEFAULT"
_Z16printThreadIndexPiii:
.text._Z16printThreadIndexPiii:
[----:B------:R-:W0:Y:S01]  /*0000*/  LDC R1, c[0x0][0x37c] ;  /* 0x0000df00ff017b82 */ /* 0x000e220000000800 */
[----:B------:R-:W1:Y:S01]  /*0010*/  S2R R16, SR_TID.X ;  /* 0x0000000000107919 */ /* 0x000e620000002100 */
[----:B------:R-:W2:Y:S06]  /*0020*/  LDCU UR6, c[0x0][0x2fc] ;  /* 0x00005f80ff0677ac */ /* 0x000eac0008000800 */
[----:B------:R-:W3:Y:S01]  /*0030*/  LDC.64 R2, c[0x0][0x380] ;  /* 0x0000e000ff027b82 */ /* 0x000ee20000000a00 */
[----:B0-----:R-:W-:Y:S01]  /*0040*/  IADD3 R1, PT, PT, R1, -0x20, RZ ;  /* 0xffffffe001017810 */ /* 0x001fe20007ffe0ff */
[----:B------:R-:W1:Y:S01]  /*0050*/  S2R R18, SR_CTAID.X ;  /* 0x0000000000127919 */ /* 0x000e620000002500 */
[----:B------:R-:W1:Y:S01]  /*0060*/  LDCU UR7, c[0x0][0x360] ;  /* 0x00006c00ff0777ac */ /* 0x000e620008000800 */
[----:B------:R-:W0:Y:S01]  /*0070*/  S2R R17, SR_TID.Y ;  /* 0x0000000000117919 */ /* 0x000e220000002200 */
[----:B------:R-:W0:Y:S01]  /*0080*/  LDCU UR8, c[0x0][0x364] ;  /* 0x00006c80ff0877ac */ /* 0x000e220008000800 */
[----:B------:R-:W0:Y:S01]  /*0090*/  S2R R19, SR_CTAID.Y ;  /* 0x0000000000137919 */ /* 0x000e220000002600 */
[----:B------:R-:W4:Y:S01]  /*00a0*/  LDCU UR9, c[0x0][0x388] ;  /* 0x00007100ff0977ac */ /* 0x000f220008000800 */
[----:B------:R-:W5:Y:S01]  /*00b0*/  LDCU.64 UR4, c[0x0][0x358] ;  /* 0x00006b00ff0477ac */ /* 0x000f620008000a00 */
[----:B-1----:R-:W-:-:S02]  /*00c0*/  IMAD R8, R18, UR7, R16 ;  /* 0x0000000712087c24 */ /* 0x002fc4000f8e0210 */
[----:B0-----:R-:W-:-:S04]  /*00d0*/  IMAD R9, R19, UR8, R17 ;  /* 0x0000000813097c24 */ /* 0x001fc8000f8e0211 */
[----:B----4-:R-:W-:Y:S01]  /*00e0*/  IMAD R10, R9, UR9, R8 ;  /* 0x00000009090a7c24 */ /* 0x010fe2000f8e0208 */
[----:B------:R-:W-:Y:S01]  /*00f0*/  MOV R0, 0x0 ;  /* 0x0000000000007802 */ /* 0x000fe20000000f00 */
[----:B------:R0:W-:Y:S01]  /*0100*/  STL.128 [R1], R16 ;  /* 0x0000001001007387 */ /* 0x0001e20000100c00 */
[----:B------:R-:W1:Y:S01]  /*0110*/  LDCU.64 UR8, c[0x4][0x8] ;  /* 0x01000100ff0877ac */ /* 0x000e620008000a00 */
[----:B---3--:R-:W-:-:S05]  /*0120*/  IMAD.WIDE.U32 R2, R10, 0x4, R2 ;  /* 0x000000040a027825 */ /* 0x008fca00078e0002 */
[----:B-----5:R-:W3:Y:S01]  /*0130*/  LDG.E R11, desc[UR4][R2.64] ;  /* 0x00000004020b7981 */ /* 0x020ee2000c1e1900 */
[----:B------:R-:W4:Y:S01]  /*0140*/  LDCU UR4, c[0x0][0x2f8] ;  /* 0x00005f00ff0477ac */ /* 0x000f220008000800 */
[----:B------:R0:W0:Y:S01]  /*0150*/  LDC.64 R12, c[0x4][R0] ;  /* 0x01000000000c7b82 */ /* 0x0000220000000a00 */
[----:B-1----:R-:W-:Y:S02]  /*0160*/  MOV R4, UR8 ;  /* 0x0000000800047c02 */ /* 0x002fe40008000f00 */
[----:B------:R-:W-:Y:S02]  /*0170*/  MOV R5, UR9 ;  /* 0x0000000900057c02 */ /* 0x000fe40008000f00 */
[----:B----4-:R-:W-:-:S04]  /*0180*/  IADD3 R6, P0, PT, R1, UR4, RZ ;  /* 0x0000000401067c10 */ /* 0x010fc8000ff1e0ff */
[----:B--2---:R-:W-:Y:S01]  /*0190*/  IADD3.X R7, PT, PT, RZ, UR6, RZ, P0, !PT ;  /* 0x00000006ff077c10 */ /* 0x004fe200087fe4ff */
[----:B0--3--:R1:W-:Y:S08]  /*01a0*/  STL.128 [R1+0x10], R8 ;  /* 0x0000100801007387 */ /* 0x0093f00000100c00 */
[----:B------:R-:W-:-:S07]  /*01b0*/  LEPC R20, `(.L_x_0) ;  /* 0x000000001014794e */ /* 0x000fce0000000000 */
[----:B-1----:R-:W-:Y:S05]  /*01c0*/  CALL.ABS.NOINC R12 ;  /* 0x000000000c007343 */ /* 0x002fea0003c00000 */
.L_x_0:
[----:B------:R-:W-:Y:S05]  /*01d0*/  EXIT ;  /* 0x000000000000794d */ /* 0x000fea0003800000 */
.L_x_1:
[----:B------:R-:W-:-:S00]  /*01e0*/  BRA `(.L_x_1) ;  /* 0xfffffffc00fc7947 */ /* 0x000fc0000383ffff */
[----:B------:R-:W-:-:S00]  /*01f0*/  NOP ;  /* 0x0000000000007918 */ /* 0x000fc00000000000 */
        /* <DEDUP_REMOVED lines=8> */
.L_x_2:


//--------------------- .nv.global.init           --------------------------
	.section	.nv.global.init,"aw",@progbits
.nv.global.init:
	.type		$str,@object
	.size		$str,(.L_0 - $str)
$str:
        /*0000*/ 	.byte	0x74, 0x68, 0x72, 0x65, 0x61, 0x64, 0x5f, 0x69, 0x64, 0x20, 0x28, 0x25, 0x64, 0x2c, 0x20, 0x25
        /*0010*/ 	.byte	0x64, 0x29, 0x20, 0x62, 0x6c, 0x6f, 0x63, 0x6b, 0x5f, 0x69, 0x64, 0x20, 0x28, 0x25, 0x64, 0x2c
        /*0020*/ 	.byte	0x20, 0x25, 0x64, 0x29, 0x20, 0x63, 0x6f, 0x6f, 0x72, 0x64, 0x69, 0x6e, 0x61, 0x74, 0x65, 0x20
        /*0030*/ 	.byte	0x28, 0x25, 0x64, 0x2c, 0x20, 0x25, 0x64, 0x29, 0x20, 0x67, 0x6c, 0x6f, 0x62, 0x61, 0x6c, 0x20
        /*0040*/ 	.byte	0x69, 0x6e, 0x64, 0x65, 0x78, 0x20, 0x25, 0x32, 0x64, 0x20, 0x69, 0x76, 0x61, 0x6c, 0x20, 0x25
        /*0050*/ 	.byte	0x32, 0x64, 0x0a, 0x00
.L_0:


//--------------------- .nv.shared.reserved.0     --------------------------
	.section	.nv.shared.reserved.0,"aw",@nobits
	.weak		__nv_reservedSMEM_offset_0_alias
	.size		__nv_reservedSMEM_offset_0_alias, 0, 64
	.other		__nv_reservedSMEM_offset_0_alias,@"STO_CUDA_RESERVED_SHARED STV_DEFAULT"
__nv_reservedSMEM_offset_0_alias:
	.zero		0
	.zero		64


//--------------------- .nv.constant0._Z16printThreadIndexPiii --------------------------
	.section	.nv.constant0._Z16printThreadIndexPiii,"a",@progbits
	.sectionflags	@""
	.align	4
.nv.constant0._Z16printThreadIndexPiii:
	.zero		912


//--------------------- SYMBOLS --------------------------

	.type		.nv.reservedSmem.offset0,@object
	.size		.nv.reservedSmem.offset0,0x4
	.type		vprintf,@function
